//
// Generated by NVIDIA NVVM Compiler
//
// Compiler Build ID: CL-36424714
// Cuda compilation tools, release 13.0, V13.0.88
// Based on NVVM 20.0.0
//

.version 9.0
.target sm_100
.address_size 64

	// .globl	_Z15processEsKernelPKmmS0_S0_S0_mP8SolutionPym

.visible .entry _Z15processEsKernelPKmmS0_S0_S0_mP8SolutionPym(
	.param .u64 .ptr .align 1 _Z15processEsKernelPKmmS0_S0_S0_mP8SolutionPym_param_0,
	.param .u64 _Z15processEsKernelPKmmS0_S0_S0_mP8SolutionPym_param_1,
	.param .u64 .ptr .align 1 _Z15processEsKernelPKmmS0_S0_S0_mP8SolutionPym_param_2,
	.param .u64 .ptr .align 1 _Z15processEsKernelPKmmS0_S0_S0_mP8SolutionPym_param_3,
	.param .u64 .ptr .align 1 _Z15processEsKernelPKmmS0_S0_S0_mP8SolutionPym_param_4,
	.param .u64 _Z15processEsKernelPKmmS0_S0_S0_mP8SolutionPym_param_5,
	.param .u64 .ptr .align 1 _Z15processEsKernelPKmmS0_S0_S0_mP8SolutionPym_param_6,
	.param .u64 .ptr .align 1 _Z15processEsKernelPKmmS0_S0_S0_mP8SolutionPym_param_7,
	.param .u64 _Z15processEsKernelPKmmS0_S0_S0_mP8SolutionPym_param_8
)
{
	.reg .pred 	%p<15>;
	.reg .b32 	%r<8>;
	.reg .b64 	%rd<64>;

	ld.param.u64 	%rd26, [_Z15processEsKernelPKmmS0_S0_S0_mP8SolutionPym_param_1];
	ld.param.u64 	%rd33, [_Z15processEsKernelPKmmS0_S0_S0_mP8SolutionPym_param_2];
	ld.param.u64 	%rd27, [_Z15processEsKernelPKmmS0_S0_S0_mP8SolutionPym_param_3];
	ld.param.u64 	%rd28, [_Z15processEsKernelPKmmS0_S0_S0_mP8SolutionPym_param_4];
	ld.param.u64 	%rd29, [_Z15processEsKernelPKmmS0_S0_S0_mP8SolutionPym_param_5];
	ld.param.u64 	%rd30, [_Z15processEsKernelPKmmS0_S0_S0_mP8SolutionPym_param_6];
	ld.param.u64 	%rd31, [_Z15processEsKernelPKmmS0_S0_S0_mP8SolutionPym_param_7];
	ld.param.u64 	%rd32, [_Z15processEsKernelPKmmS0_S0_S0_mP8SolutionPym_param_8];
	cvta.to.global.u64 	%rd1, %rd33;
	mov.u32 	%r1, %ctaid.x;
	mov.u32 	%r2, %ntid.x;
	mov.u32 	%r3, %tid.x;
	mad.lo.s32 	%r4, %r1, %r2, %r3;
	cvt.u64.u32 	%rd59, %r4;
	setp.le.u64 	%p1, %rd26, %rd59;
	setp.eq.s64 	%p2, %rd29, 0;
	or.pred  	%p3, %p1, %p2;
	@%p3 bra 	$L__BB0_16;
	cvta.to.global.u64 	%rd3, %rd28;
	cvta.to.global.u64 	%rd4, %rd27;
	cvta.to.global.u64 	%rd5, %rd31;
	cvta.to.global.u64 	%rd6, %rd30;
	mov.u32 	%r6, %nctaid.x;
	mul.lo.s32 	%r7, %r2, %r6;
$L__BB0_2:
	ld.param.u64 	%rd58, [_Z15processEsKernelPKmmS0_S0_S0_mP8SolutionPym_param_0];
	cvta.to.global.u64 	%rd35, %rd58;
	shl.b64 	%rd36, %rd59, 3;
	add.s64 	%rd37, %rd35, %rd36;
	ld.global.nc.u64 	%rd8, [%rd37];
	mul.lo.s64 	%rd38, %rd8, %rd8;
	mul.lo.s64 	%rd9, %rd38, %rd38;
	mov.b64 	%rd60, 1;
$L__BB0_3:
	mul.lo.s64 	%rd39, %rd60, %rd60;
	mul.lo.s64 	%rd11, %rd39, %rd39;
	setp.ge.u64 	%p4, %rd11, %rd9;
	@%p4 bra 	$L__BB0_15;
	mov.u64 	%rd61, %rd60;
$L__BB0_5:
	mul.lo.s64 	%rd40, %rd61, %rd61;
	mad.lo.s64 	%rd13, %rd40, %rd40, %rd11;
	setp.le.u64 	%p5, %rd9, %rd13;
	@%p5 bra 	$L__BB0_14;
	sub.s64 	%rd14, %rd9, %rd13;
	mov.b64 	%rd63, 0;
	mov.u64 	%rd62, %rd29;
$L__BB0_7:
	sub.s64 	%rd42, %rd62, %rd63;
	shr.u64 	%rd43, %rd42, 1;
	add.s64 	%rd44, %rd43, %rd63;
	shl.b64 	%rd45, %rd44, 3;
	add.s64 	%rd46, %rd1, %rd45;
	ld.global.nc.u64 	%rd47, [%rd46];
	setp.lt.u64 	%p6, %rd47, %rd14;
	add.s64 	%rd48, %rd44, 1;
	selp.b64 	%rd63, %rd48, %rd63, %p6;
	selp.b64 	%rd62, %rd62, %rd44, %p6;
	setp.lt.u64 	%p7, %rd63, %rd62;
	@%p7 bra 	$L__BB0_7;
	setp.ge.u64 	%p8, %rd63, %rd29;
	@%p8 bra 	$L__BB0_13;
	shl.b64 	%rd49, %rd63, 3;
	add.s64 	%rd50, %rd1, %rd49;
	ld.global.nc.u64 	%rd51, [%rd50];
	setp.ne.s64 	%p9, %rd51, %rd14;
	@%p9 bra 	$L__BB0_13;
	shl.b64 	%rd52, %rd63, 3;
	add.s64 	%rd53, %rd3, %rd52;
	ld.global.nc.u64 	%rd19, [%rd53];
	setp.gt.u64 	%p10, %rd19, %rd60;
	@%p10 bra 	$L__BB0_13;
	shl.b64 	%rd54, %rd63, 3;
	add.s64 	%rd20, %rd4, %rd54;
	atom.global.add.u64 	%rd21, [%rd5], 1;
	setp.ge.u64 	%p11, %rd21, %rd32;
	@%p11 bra 	$L__BB0_13;
	ld.global.nc.u64 	%rd55, [%rd20];
	mad.lo.s64 	%rd56, %rd21, 40, %rd6;
	st.global.u64 	[%rd56], %rd55;
	st.global.u64 	[%rd56+8], %rd19;
	st.global.u64 	[%rd56+16], %rd60;
	st.global.u64 	[%rd56+24], %rd61;
	st.global.u64 	[%rd56+32], %rd8;
$L__BB0_13:
	add.s64 	%rd61, %rd61, 1;
	setp.ne.s64 	%p12, %rd61, 90001;
	@%p12 bra 	$L__BB0_5;
$L__BB0_14:
	add.s64 	%rd60, %rd60, 1;
	setp.ne.s64 	%p13, %rd60, 90001;
	@%p13 bra 	$L__BB0_3;
$L__BB0_15:
	cvt.u64.u32 	%rd57, %r7;
	add.s64 	%rd59, %rd59, %rd57;
	setp.lt.u64 	%p14, %rd59, %rd26;
	@%p14 bra 	$L__BB0_2;
$L__BB0_16:
	ret;

}


// ===== COMPILED SASS (sm_100) =====

	.target	sm_100

	.elftype	@"ET_EXEC"


//--------------------- .note.nv.tkinfo           --------------------------
	.section	.note.nv.tkinfo,"",@"SHT_NOTE"
	.sectionflags	@"SHF_NOTE_NV_TKINFO"
	.tkinfo
        /*0018*/ 	.word	0x00000002
        /*0030*/ 	.string	""
        /*0030*/ 	.string	"ptxas"
        /*0030*/ 	.string	"Cuda compilation tools, release 13.0, V13.0.88"
        /*0030*/ 	.string	"Build cuda_13.0.r13.0/compiler.36424714_0"
        /*0030*/ 	.string	"-arch sm_100 -m 64 "



//--------------------- .note.nv.cuinfo           --------------------------
	.section	.note.nv.cuinfo,"",@"SHT_NOTE"
	.sectionflags	@"SHF_NOTE_NV_CUINFO"
        /*0018*/ 	.short	0x0002
        /*001a*/ 	.short	0x0064
        /*001c*/ 	.short	0x0082
	.zero		2


//--------------------- .nv.info                  --------------------------
	.section	.nv.info,"",@"SHT_CUDA_INFO"
	.align	4


	//----- nvinfo : EIATTR_REGCOUNT
	.align		4
        /*0000*/ 	.byte	0x04, 0x2f
        /*0002*/ 	.short	(.L_1 - .L_0)
	.align		4
.L_0:
        /*0004*/ 	.word	index@(_Z15processEsKernelPKmmS0_S0_S0_mP8SolutionPym)
        /*0008*/ 	.word	0x00000020


	//----- nvinfo : EIATTR_FRAME_SIZE
	.align		4
.L_1:
        /*000c*/ 	.byte	0x04, 0x11
        /*000e*/ 	.short	(.L_3 - .L_2)
	.align		4
.L_2:
        /*0010*/ 	.word	index@(_Z15processEsKernelPKmmS0_S0_S0_mP8SolutionPym)
        /*0014*/ 	.word	0x00000000


	//----- nvinfo : EIATTR_MIN_STACK_SIZE
	.align		4
.L_3:
        /*0018*/ 	.byte	0x04, 0x12
        /*001a*/ 	.short	(.L_5 - .L_4)
	.align		4
.L_4:
        /*001c*/ 	.word	index@(_Z15processEsKernelPKmmS0_S0_S0_mP8SolutionPym)
        /*0020*/ 	.word	0x00000000
.L_5:


//--------------------- .nv.compat                --------------------------
	.section	.nv.compat,"",@"SHT_CUDA_COMPAT_INFO"
	.align	4
        /*0000*/ 	.byte	0x02, 0x09, 0x00, 0x00, 0x02, 0x02, 0x01, 0x00, 0x02, 0x05, 0x05, 0x00, 0x03, 0x07, 0x01, 0x01
        /*0010*/ 	.byte	0x02, 0x03, 0x00, 0x00, 0x02, 0x06, 0x01, 0x00, 0x04, 0x0b, 0x08, 0x00, 0x09, 0x00, 0x00, 0x00
        /*0020*/ 	.byte	0x00, 0x00, 0x00, 0x00


//--------------------- .nv.info._Z15processEsKernelPKmmS0_S0_S0_mP8SolutionPym --------------------------
	.section	.nv.info._Z15processEsKernelPKmmS0_S0_S0_mP8SolutionPym,"",@"SHT_CUDA_INFO"
	.sectionflags	@""
	.align	4


	//----- nvinfo : EIATTR_CUDA_API_VERSION
	.align		4
        /*0000*/ 	.byte	0x04, 0x37
        /*0002*/ 	.short	(.L_7 - .L_6)
.L_6:
        /*0004*/ 	.word	0x00000082


	//----- nvinfo : EIATTR_KPARAM_INFO
	.align		4
.L_7:
        /*0008*/ 	.byte	0x04, 0x17
        /*000a*/ 	.short	(.L_9 - .L_8)
.L_8:
        /*000c*/ 	.word	0x00000000
        /*0010*/ 	.short	0x0008
        /*0012*/ 	.short	0x0040
        /*0014*/ 	.byte	0x00, 0xf0, 0x21, 0x00


	//----- nvinfo : EIATTR_KPARAM_INFO
	.align		4
.L_9:
        /*0018*/ 	.byte	0x04, 0x17
        /*001a*/ 	.short	(.L_11 - .L_10)
.L_10:
        /*001c*/ 	.word	0x00000000
        /*0020*/ 	.short	0x0007
        /*0022*/ 	.short	0x0038
        /*0024*/ 	.byte	0x00, 0xf5, 0x21, 0x00


	//----- nvinfo : EIATTR_KPARAM_INFO
	.align		4
.L_11:
        /*0028*/ 	.byte	0x04, 0x17
        /*002a*/ 	.short	(.L_13 - .L_12)
.L_12:
        /*002c*/ 	.word	0x00000000
        /*0030*/ 	.short	0x0006
        /*0032*/ 	.short	0x0030
        /*0034*/ 	.byte	0x00, 0xf5, 0x21, 0x00


	//----- nvinfo : EIATTR_KPARAM_INFO
	.align		4
.L_13:
        /*0038*/ 	.byte	0x04, 0x17
        /*003a*/ 	.short	(.L_15 - .L_14)
.L_14:
        /*003c*/ 	.word	0x00000000
        /*0040*/ 	.short	0x0005
        /*0042*/ 	.short	0x0028
        /*0044*/ 	.byte	0x00, 0xf0, 0x21, 0x00


	//----- nvinfo : EIATTR_KPARAM_INFO
	.align		4
.L_15:
        /*0048*/ 	.byte	0x04, 0x17
        /*004a*/ 	.short	(.L_17 - .L_16)
.L_16:
        /*004c*/ 	.word	0x00000000
        /*0050*/ 	.short	0x0004
        /*0052*/ 	.short	0x0020
        /*0054*/ 	.byte	0x00, 0xf5, 0x21, 0x00


	//----- nvinfo : EIATTR_KPARAM_INFO
	.align		4
.L_17:
        /*0058*/ 	.byte	0x04, 0x17
        /*005a*/ 	.short	(.L_19 - .L_18)
.L_18:
        /*005c*/ 	.word	0x00000000
        /*0060*/ 	.short	0x0003
        /*0062*/ 	.short	0x0018
        /*0064*/ 	.byte	0x00, 0xf5, 0x21, 0x00


	//----- nvinfo : EIATTR_KPARAM_INFO
	.align		4
.L_19:
        /*0068*/ 	.byte	0x04, 0x17
        /*006a*/ 	.short	(.L_21 - .L_20)
.L_20:
        /*006c*/ 	.word	0x00000000
        /*0070*/ 	.short	0x0002
        /*0072*/ 	.short	0x0010
        /*0074*/ 	.byte	0x00, 0xf5, 0x21, 0x00


	//----- nvinfo : EIATTR_KPARAM_INFO
	.align		4
.L_21:
        /*0078*/ 	.byte	0x04, 0x17
        /*007a*/ 	.short	(.L_23 - .L_22)
.L_22:
        /*007c*/ 	.word	0x00000000
        /*0080*/ 	.short	0x0001
        /*0082*/ 	.short	0x0008
        /*0084*/ 	.byte	0x00, 0xf0, 0x21, 0x00


	//----- nvinfo : EIATTR_KPARAM_INFO
	.align		4
.L_23:
        /*0088*/ 	.byte	0x04, 0x17
        /*008a*/ 	.short	(.L_25 - .L_24)
.L_24:
        /*008c*/ 	.word	0x00000000
        /*0090*/ 	.short	0x0000
        /*0092*/ 	.short	0x0000
        /*0094*/ 	.byte	0x00, 0xf5, 0x21, 0x00


	//----- nvinfo : EIATTR_SPARSE_MMA_MASK
	.align		4
.L_25:
        /*0098*/ 	.byte	0x03, 0x50
        /*009a*/ 	.short	0x0000


	//----- nvinfo : EIATTR_MAXREG_COUNT
	.align		4
        /*009c*/ 	.byte	0x03, 0x1b
        /*009e*/ 	.short	0x00ff


	//----- nvinfo : EIATTR_MERCURY_ISA_VERSION
	.align		4
        /*00a0*/ 	.byte	0x03, 0x5f
        /*00a2*/ 	.short	0x0101


	//----- nvinfo : EIATTR_INT_WARP_WIDE_INSTR_OFFSETS
	.align		4
        /*00a4*/ 	.byte	0x04, 0x31
        /*00a6*/ 	.short	(.L_27 - .L_26)


	//   ....[0]....
.L_26:
        /*00a8*/ 	.word	0x000006a0


	//   ....[1]....
        /*00ac*/ 	.word	0x000007f0


	//   ....[2]....
        /*00b0*/ 	.word	0x00000800


	//----- nvinfo : EIATTR_VRC_CTA_INIT_COUNT
	.align		4
.L_27:
        /*00b4*/ 	.byte	0x02, 0x4a
	.zero		1
	.zero		1


	//----- nvinfo : EIATTR_EXIT_INSTR_OFFSETS
	.align		4
        /*00b8*/ 	.byte	0x04, 0x1c
        /*00ba*/ 	.short	(.L_29 - .L_28)


	//   ....[0]....
.L_28:
        /*00bc*/ 	.word	0x000000b0


	//   ....[1]....
        /*00c0*/ 	.word	0x00000a60


	//----- nvinfo : EIATTR_CRS_STACK_SIZE
	.align		4
.L_29:
        /*00c4*/ 	.byte	0x04, 0x1e
        /*00c6*/ 	.short	(.L_31 - .L_30)
.L_30:
        /*00c8*/ 	.word	0x00000000


	//----- nvinfo : EIATTR_CBANK_PARAM_SIZE
	.align		4
.L_31:
        /*00cc*/ 	.byte	0x03, 0x19
        /*00ce*/ 	.short	0x0048


	//----- nvinfo : EIATTR_PARAM_CBANK
	.align		4
        /*00d0*/ 	.byte	0x04, 0x0a
        /*00d2*/ 	.short	(.L_33 - .L_32)
	.align		4
.L_32:
        /*00d4*/ 	.word	index@(.nv.constant0._Z15processEsKernelPKmmS0_S0_S0_mP8SolutionPym)
        /*00d8*/ 	.short	0x0380
        /*00da*/ 	.short	0x0048


	//----- nvinfo : EIATTR_SW_WAR
	.align		4
.L_33:
        /*00dc*/ 	.byte	0x04, 0x36
        /*00de*/ 	.short	(.L_35 - .L_34)
.L_34:
        /*00e0*/ 	.word	0x00000008
.L_35:


//--------------------- .nv.callgraph             --------------------------
	.section	.nv.callgraph,"",@"SHT_CUDA_CALLGRAPH"
	.align	4
	.sectionentsize	8
	.align		4
        /*0000*/ 	.word	0x00000000
	.align		4
        /*0004*/ 	.word	0xffffffff
	.align		4
        /*0008*/ 	.word	0x00000000
	.align		4
        /*000c*/ 	.word	0xfffffffe
	.align		4
        /*0010*/ 	.word	0x00000000
	.align		4
        /*0014*/ 	.word	0xfffffffd
	.align		4
        /*0018*/ 	.word	0x00000000
	.align		4
        /*001c*/ 	.word	0xfffffffc


//--------------------- .text._Z15processEsKernelPKmmS0_S0_S0_mP8SolutionPym --------------------------
	.section	.text._Z15processEsKernelPKmmS0_S0_S0_mP8SolutionPym,"ax",@progbits
	.align	128
        .global         _Z15processEsKernelPKmmS0_S0_S0_mP8SolutionPym
        .type           _Z15processEsKernelPKmmS0_S0_S0_mP8SolutionPym,@function
        .size           _Z15processEsKernelPKmmS0_S0_S0_mP8SolutionPym,(.L_x_12 - _Z15processEsKernelPKmmS0_S0_S0_mP8SolutionPym)
        .other          _Z15processEsKernelPKmmS0_S0_S0_mP8SolutionPym,@"STO_CUDA_ENTRY STV_DEFAULT"
_Z15processEsKernelPKmmS0_S0_S0_mP8SolutionPym:
.text._Z15processEsKernelPKmmS0_S0_S0_mP8SolutionPym:
[----:B------:R-:W-:Y:S01]  /*0000*/  LDC R1, c[0x0][0x37c] ;  /* 0x0000df00ff017b82 */ /* 0x000fe20000000800 */
[----:B------:R-:W0:Y:S07]  /*0010*/  S2R R0, SR_TID.X ;  /* 0x0000000000007919 */ /* 0x000e2e0000002100 */
[----:B------:R-:W0:Y:S01]  /*0020*/  S2UR UR4, SR_CTAID.X ;  /* 0x00000000000479c3 */ /* 0x000e220000002500 */
[----:B------:R-:W1:Y:S01]  /*0030*/  LDCU.64 UR6, c[0x0][0x3a8] ;  /* 0x00007500ff0677ac */ /* 0x000e620008000a00 */
[----:B------:R-:W2:Y:S06]  /*0040*/  LDCU.64 UR8, c[0x0][0x388] ;  /* 0x00007100ff0877ac */ /* 0x000eac0008000a00 */
[----:B------:R-:W0:Y:S01]  /*0050*/  LDC R5, c[0x0][0x360] ;  /* 0x0000d800ff057b82 */ /* 0x000e220000000800 */
[----:B-1----:R-:W-:-:S04]  /*0060*/  ISETP.NE.U32.AND P0, PT, RZ, UR6, PT ;  /* 0x00000006ff007c0c */ /* 0x002fc8000bf05070 */
[----:B------:R-:W-:Y:S01]  /*0070*/  ISETP.NE.AND.EX P0, PT, RZ, UR7, PT, P0 ;  /* 0x00000007ff007c0c */ /* 0x000fe2000bf05300 */
[----:B0-----:R-:W-:-:S05]  /*0080*/  IMAD R0, R5, UR4, R0 ;  /* 0x0000000405007c24 */ /* 0x001fca000f8e0200 */
[----:B--2---:R-:W-:-:S04]  /*0090*/  ISETP.GE.U32.AND P1, PT, R0, UR8, PT ;  /* 0x0000000800007c0c */ /* 0x004fc8000bf26070 */
[----:B------:R-:W-:-:S13]  /*00a0*/  ISETP.GE.U32.OR.EX P0, PT, RZ, UR9, !P0, P1 ;  /* 0x00000009ff007c0c */ /* 0x000fda000c706510 */
[----:B------:R-:W-:Y:S05]  /*00b0*/  @P0 EXIT ;  /* 0x000000000000094d */ /* 0x000fea0003800000 */
[----:B------:R-:W0:Y:S01]  /*00c0*/  LDCU UR4, c[0x0][0x370] ;  /* 0x00006e00ff0477ac */ /* 0x000e220008000800 */
[----:B------:R-:W-:Y:S01]  /*00d0*/  IMAD.MOV.U32 R3, RZ, RZ, RZ ;  /* 0x000000ffff037224 */ /* 0x000fe200078e00ff */
[----:B------:R-:W1:Y:S01]  /*00e0*/  LDCU.64 UR8, c[0x0][0x358] ;  /* 0x00006b00ff0877ac */ /* 0x000e620008000a00 */
[----:B0-----:R-:W-:-:S07]  /*00f0*/  IMAD R5, R5, UR4, RZ ;  /* 0x0000000405057c24 */ /* 0x001fce000f8e02ff */
.L_x_10:
[----:B------:R-:W0:Y:S02]  /*0100*/  LDCU.64 UR4, c[0x0][0x380] ;  /* 0x00007000ff0477ac */ /* 0x000e240008000a00 */
[----:B0-----:R-:W-:-:S04]  /*0110*/  LEA R10, P0, R0, UR4, 0x3 ;  /* 0x00000004000a7c11 */ /* 0x001fc8000f8018ff */
[----:B------:R-:W-:-:S06]  /*0120*/  LEA.HI.X R11, R0, UR5, R3, 0x3, P0 ;  /* 0x00000005000b7c11 */ /* 0x000fcc00080f1c03 */
[----:B-1----:R-:W2:Y:S01]  /*0130*/  LDG.E.64.CONSTANT R10, desc[UR8][R10.64] ;  /* 0x000000080a0a7981 */ /* 0x002ea2000c1e9b00 */
[----:B------:R-:W-:Y:S01]  /*0140*/  BSSY.RECONVERGENT B1, `(.L_x_0) ;  /* 0x000008b000017945 */ /* 0x000fe20003800200 */
[-C--:B--2---:R-:W-:Y:S02]  /*0150*/  IMAD R9, R11, R10.reuse, RZ ;  /* 0x0000000a0b097224 */ /* 0x084fe400078e02ff */
[----:B------:R-:W-:-:S04]  /*0160*/  IMAD.WIDE.U32 R6, R10, R10, RZ ;  /* 0x0000000a0a067225 */ /* 0x000fc800078e00ff */
[----:B------:R-:W-:Y:S02]  /*0170*/  IMAD R9, R10, R11, R9 ;  /* 0x0000000b0a097224 */ /* 0x000fe400078e0209 */
[----:B------:R-:W-:-:S04]  /*0180*/  IMAD.WIDE.U32 R12, R6, R6, RZ ;  /* 0x00000006060c7225 */ /* 0x000fc800078e00ff */
[----:B------:R-:W-:-:S04]  /*0190*/  IMAD.IADD R7, R7, 0x1, R9 ;  /* 0x0000000107077824 */ /* 0x000fc800078e0209 */
[----:B------:R-:W-:-:S04]  /*01a0*/  IMAD R2, R7, R6, RZ ;  /* 0x0000000607027224 */ /* 0x000fc800078e02ff */
[----:B------:R-:W-:Y:S02]  /*01b0*/  IMAD R9, R7, R6, R2 ;  /* 0x0000000607097224 */ /* 0x000fe400078e0202 */
[----:B------:R-:W-:Y:S02]  /*01c0*/  IMAD.MOV.U32 R2, RZ, RZ, 0x1 ;  /* 0x00000001ff027424 */ /* 0x000fe400078e00ff */
[----:B------:R-:W-:Y:S02]  /*01d0*/  IMAD.MOV.U32 R7, RZ, RZ, RZ ;  /* 0x000000ffff077224 */ /* 0x000fe400078e00ff */
[----:B------:R-:W-:-:S07]  /*01e0*/  IMAD.IADD R4, R13, 0x1, R9 ;  /* 0x000000010d047824 */ /* 0x000fce00078e0209 */
.L_x_9:
[-C--:B------:R-:W-:Y:S02]  /*01f0*/  IMAD R6, R7, R2.reuse, RZ ;  /* 0x0000000207067224 */ /* 0x080fe400078e02ff */
[----:B------:R-:W-:-:S04]  /*0200*/  IMAD.WIDE.U32 R8, R2, R2, RZ ;  /* 0x0000000202087225 */ /* 0x000fc800078e00ff */
[----:B------:R-:W-:-:S04]  /*0210*/  IMAD R15, R2, R7, R6 ;  /* 0x00000007020f7224 */ /* 0x000fc800078e0206 */
[----:B------:R-:W-:Y:S02]  /*0220*/  IMAD.IADD R9, R9, 0x1, R15 ;  /* 0x0000000109097824 */ /* 0x000fe400078e020f */
[----:B------:R-:W-:-:S04]  /*0230*/  IMAD.WIDE.U32 R14, R8, R8, RZ ;  /* 0x00000008080e7225 */ /* 0x000fc800078e00ff */
[----:B------:R-:W-:Y:S01]  /*0240*/  IMAD R6, R9, R8, RZ ;  /* 0x0000000809067224 */ /* 0x000fe200078e02ff */
[----:B------:R-:W-:-:S03]  /*0250*/  ISETP.GE.U32.AND P0, PT, R14, R12, PT ;  /* 0x0000000c0e00720c */ /* 0x000fc60003f06070 */
[----:B------:R-:W-:-:S04]  /*0260*/  IMAD R9, R9, R8, R6 ;  /* 0x0000000809097224 */ /* 0x000fc800078e0206 */
[----:B------:R-:W-:-:S05]  /*0270*/  IMAD.IADD R9, R15, 0x1, R9 ;  /* 0x000000010f097824 */ /* 0x000fca00078e0209 */
[----:B------:R-:W-:-:S13]  /*0280*/  ISETP.GE.U32.AND.EX P0, PT, R9, R4, PT, P0 ;  /* 0x000000040900720c */ /* 0x000fda0003f06100 */
[----:B------:R-:W-:Y:S05]  /*0290*/  @P0 BRA `(.L_x_1) ;  /* 0x0000000400d40947 */ /* 0x000fea0003800000 */
[----:B------:R-:W-:Y:S01]  /*02a0*/  BSSY.RECONVERGENT B0, `(.L_x_2) ;  /* 0x000006f000007945 */ /* 0x000fe20003800200 */
[----:B------:R-:W-:Y:S02]  /*02b0*/  IMAD.MOV.U32 R6, RZ, RZ, R2 ;  /* 0x000000ffff067224 */ /* 0x000fe400078e0002 */
[----:B------:R-:W-:-:S07]  /*02c0*/  IMAD.MOV.U32 R23, RZ, RZ, R7 ;  /* 0x000000ffff177224 */ /* 0x000fce00078e0007 */
.L_x_8:
[-C--:B------:R-:W-:Y:S02]  /*02d0*/  IMAD R8, R23, R6.reuse, RZ ;  /* 0x0000000617087224 */ /* 0x080fe400078e02ff */
[----:B------:R-:W-:-:S04]  /*02e0*/  IMAD.WIDE.U32 R16, R6, R6, RZ ;  /* 0x0000000606107225 */ /* 0x000fc800078e00ff */
[----:B------:R-:W-:Y:S01]  /*02f0*/  IMAD R19, R6, R23, R8 ;  /* 0x0000001706137224 */ /* 0x000fe200078e0208 */
[----:B------:R-:W-:-:S03]  /*0300*/  MOV R8, R14 ;  /* 0x0000000e00087202 */ /* 0x000fc60000000f00 */
[----:B------:R-:W-:Y:S02]  /*0310*/  IMAD.IADD R17, R17, 0x1, R19 ;  /* 0x0000000111117824 */ /* 0x000fe400078e0213 */
[----:B------:R-:W-:-:S04]  /*0320*/  IMAD.WIDE.U32 R18, R16, R16, R8 ;  /* 0x0000001010127225 */ /* 0x000fc800078e0008 */
[----:B------:R-:W-:Y:S01]  /*0330*/  IMAD R20, R17, R16, RZ ;  /* 0x0000001011147224 */ /* 0x000fe200078e02ff */
[----:B------:R-:W-:-:S03]  /*0340*/  ISETP.GT.U32.AND P0, PT, R12, R18, PT ;  /* 0x000000120c00720c */ /* 0x000fc60003f04070 */
[----:B------:R-:W-:-:S04]  /*0350*/  IMAD R17, R17, R16, R20 ;  /* 0x0000001011117224 */ /* 0x000fc800078e0214 */
[----:B------:R-:W-:-:S05]  /*0360*/  IMAD.IADD R17, R19, 0x1, R17 ;  /* 0x0000000113117824 */ /* 0x000fca00078e0211 */
[----:B------:R-:W-:-:S13]  /*0370*/  ISETP.GT.U32.AND.EX P0, PT, R4, R17, PT, P0 ;  /* 0x000000110400720c */ /* 0x000fda0003f04100 */
[----:B------:R-:W-:Y:S05]  /*0380*/  @!P0 BRA `(.L_x_3) ;  /* 0x0000000400808947 */ /* 0x000fea0003800000 */
[----:B------:R-:W0:Y:S01]  /*0390*/  LDCU.64 UR4, c[0x0][0x3a8] ;  /* 0x00007500ff0477ac */ /* 0x000e220008000a00 */
[----:B------:R-:W-:Y:S01]  /*03a0*/  IADD3 R21, P0, PT, R12, -R18, RZ ;  /* 0x800000120c157210 */ /* 0x000fe20007f1e0ff */
[----:B------:R-:W-:Y:S01]  /*03b0*/  BSSY.RECONVERGENT B2, `(.L_x_4) ;  /* 0x000001b000027945 */ /* 0x000fe20003800200 */
[----:B------:R-:W-:Y:S02]  /*03c0*/  IMAD.MOV.U32 R25, RZ, RZ, RZ ;  /* 0x000000ffff197224 */ /* 0x000fe400078e00ff */
[----:B------:R-:W-:Y:S02]  /*03d0*/  IMAD.MOV.U32 R8, RZ, RZ, RZ ;  /* 0x000000ffff087224 */ /* 0x000fe400078e00ff */
[----:B------:R-:W-:Y:S02]  /*03e0*/  IMAD.X R27, R4, 0x1, ~R17, P0 ;  /* 0x00000001041b7824 */ /* 0x000fe400000e0e11 */
[----:B0-----:R-:W-:Y:S02]  /*03f0*/  IMAD.U32 R24, RZ, RZ, UR4 ;  /* 0x00000004ff187e24 */ /* 0x001fe4000f8e00ff */
[----:B------:R-:W-:-:S07]  /*0400*/  IMAD.U32 R29, RZ, RZ, UR5 ;  /* 0x00000005ff1d7e24 */ /* 0x000fce000f8e00ff */
.L_x_5:
[----:B------:R-:W0:Y:S01]  /*0410*/  LDC.64 R16, c[0x0][0x390] ;  /* 0x0000e400ff107b82 */ /* 0x000e220000000a00 */
[----:B------:R-:W-:-:S05]  /*0420*/  IADD3 R20, P0, PT, -R25, R24, RZ ;  /* 0x0000001819147210 */ /* 0x000fca0007f1e1ff */
[----:B------:R-:W-:-:S05]  /*0430*/  IMAD.X R19, R29, 0x1, ~R8, P0 ;  /* 0x000000011d137824 */ /* 0x000fca00000e0e08 */
[--C-:B------:R-:W-:Y:S02]  /*0440*/  SHF.R.U64 R20, R20, 0x1, R19.reuse ;  /* 0x0000000114147819 */ /* 0x100fe40000001213 */
[----:B------:R-:W-:Y:S02]  /*0450*/  SHF.R.U32.HI R19, RZ, 0x1, R19 ;  /* 0x00000001ff137819 */ /* 0x000fe40000011613 */
[----:B------:R-:W-:-:S04]  /*0460*/  IADD3 R20, P0, PT, R25, R20, RZ ;  /* 0x0000001419147210 */ /* 0x000fc80007f1e0ff */
[----:B------:R-:W-:Y:S02]  /*0470*/  IADD3.X R22, PT, PT, R8, R19, RZ, P0, !PT ;  /* 0x0000001308167210 */ /* 0x000fe400007fe4ff */
[----:B0-----:R-:W-:-:S04]  /*0480*/  LEA R18, P0, R20, R16, 0x3 ;  /* 0x0000001014127211 */ /* 0x001fc800078018ff */
[----:B------:R-:W-:-:S06]  /*0490*/  LEA.HI.X R19, R20, R17, R22, 0x3, P0 ;  /* 0x0000001114137211 */ /* 0x000fcc00000f1c16 */
[----:B------:R-:W2:Y:S01]  /*04a0*/  LDG.E.64.CONSTANT R18, desc[UR8][R18.64] ;  /* 0x0000000812127981 */ /* 0x000ea2000c1e9b00 */
[----:B------:R-:W-:Y:S02]  /*04b0*/  IADD3 R26, P1, PT, R20, 0x1, RZ ;  /* 0x00000001141a7810 */ /* 0x000fe40007f3e0ff */
[----:B--2---:R-:W-:-:S04]  /*04c0*/  ISETP.GE.U32.AND P0, PT, R18, R21, PT ;  /* 0x000000151200720c */ /* 0x004fc80003f06070 */
[----:B------:R-:W-:-:S04]  /*04d0*/  ISETP.GE.U32.AND.EX P0, PT, R19, R27, PT, P0 ;  /* 0x0000001b1300720c */ /* 0x000fc80003f06100 */
[----:B------:R-:W-:Y:S01]  /*04e0*/  SEL R24, R24, R20, !P0 ;  /* 0x0000001418187207 */ /* 0x000fe20004000000 */
[----:B------:R-:W-:Y:S01]  /*04f0*/  IMAD.X R20, RZ, RZ, R22, P1 ;  /* 0x000000ffff147224 */ /* 0x000fe200008e0616 */
[----:B------:R-:W-:Y:S02]  /*0500*/  SEL R25, R26, R25, !P0 ;  /* 0x000000191a197207 */ /* 0x000fe40004000000 */
[----:B------:R-:W-:Y:S02]  /*0510*/  SEL R29, R29, R22, !P0 ;  /* 0x000000161d1d7207 */ /* 0x000fe40004000000 */
[----:B------:R-:W-:Y:S02]  /*0520*/  SEL R8, R20, R8, !P0 ;  /* 0x0000000814087207 */ /* 0x000fe40004000000 */
[----:B------:R-:W-:-:S04]  /*0530*/  ISETP.GE.U32.AND P0, PT, R25, R24, PT ;  /* 0x000000181900720c */ /* 0x000fc80003f06070 */
[----:B------:R-:W-:-:S13]  /*0540*/  ISETP.GE.U32.AND.EX P0, PT, R8, R29, PT, P0 ;  /* 0x0000001d0800720c */ /* 0x000fda0003f06100 */
[----:B------:R-:W-:Y:S05]  /*0550*/  @!P0 BRA `(.L_x_5) ;  /* 0xfffffffc00ac8947 */ /* 0x000fea000383ffff */
[----:B------:R-:W-:Y:S05]  /*0560*/  BSYNC.RECONVERGENT B2 ;  /* 0x0000000000027941 */ /* 0x000fea0003800200 */
.L_x_4:
[----:B------:R-:W0:Y:S01]  /*0570*/  LDCU.64 UR4, c[0x0][0x3a8] ;  /* 0x00007500ff0477ac */ /* 0x000e220008000a00 */
[----:B------:R-:W-:Y:S01]  /*0580*/  BSSY.RECONVERGENT B2, `(.L_x_6) ;  /* 0x000003b000027945 */ /* 0x000fe20003800200 */
[----:B0-----:R-:W-:-:S04]  /*0590*/  ISETP.GE.U32.AND P0, PT, R25, UR4, PT ;  /* 0x0000000419007c0c */ /* 0x001fc8000bf06070 */
[----:B------:R-:W-:-:S13]  /*05a0*/  ISETP.GE.U32.AND.EX P0, PT, R8, UR5, PT, P0 ;  /* 0x0000000508007c0c */ /* 0x000fda000bf06100 */
[----:B------:R-:W-:Y:S05]  /*05b0*/  @P0 BRA `(.L_x_7) ;  /* 0x0000000000dc0947 */ /* 0x000fea0003800000 */
[----:B------:R-:W-:-:S04]  /*05c0*/  LEA R16, P0, R25, R16, 0x3 ;  /* 0x0000001019107211 */ /* 0x000fc800078018ff */
[----:B------:R-:W-:-:S06]  /*05d0*/  LEA.HI.X R17, R25, R17, R8, 0x3, P0 ;  /* 0x0000001119117211 */ /* 0x000fcc00000f1c08 */
[----:B------:R-:W2:Y:S02]  /*05e0*/  LDG.E.64.CONSTANT R16, desc[UR8][R16.64] ;  /* 0x0000000810107981 */ /* 0x000ea4000c1e9b00 */
[----:B--2---:R-:W-:-:S04]  /*05f0*/  ISETP.NE.U32.AND P0, PT, R16, R21, PT ;  /* 0x000000151000720c */ /* 0x004fc80003f05070 */
[----:B------:R-:W-:-:S13]  /*0600*/  ISETP.NE.AND.EX P0, PT, R17, R27, PT, P0 ;  /* 0x0000001b1100720c */ /* 0x000fda0003f05300 */
[----:B------:R-:W-:Y:S05]  /*0610*/  @P0 BRA `(.L_x_7) ;  /* 0x0000000000c40947 */ /* 0x000fea0003800000 */
[----:B------:R-:W0:Y:S02]  /*0620*/  LDCU.64 UR4, c[0x0][0x3a0] ;  /* 0x00007400ff0477ac */ /* 0x000e240008000a00 */
[----:B0-----:R-:W-:-:S04]  /*0630*/  LEA R16, P0, R25, UR4, 0x3 ;  /* 0x0000000419107c11 */ /* 0x001fc8000f8018ff */
[----:B------:R-:W-:-:S06]  /*0640*/  LEA.HI.X R17, R25, UR5, R8, 0x3, P0 ;  /* 0x0000000519117c11 */ /* 0x000fcc00080f1c08 */
[----:B------:R-:W2:Y:S02]  /*0650*/  LDG.E.64.CONSTANT R16, desc[UR8][R16.64] ;  /* 0x0000000810107981 */ /* 0x000ea4000c1e9b00 */
[----:B--2---:R-:W-:-:S04]  /*0660*/  ISETP.GT.U32.AND P0, PT, R16, R2, PT ;  /* 0x000000021000720c */ /* 0x004fc80003f04070 */
[----:B------:R-:W-:-:S13]  /*0670*/  ISETP.GT.U32.AND.EX P0, PT, R17, R7, PT, P0 ;  /* 0x000000071100720c */ /* 0x000fda0003f04100 */
[----:B------:R-:W-:Y:S05]  /*0680*/  @P0 BRA `(.L_x_7) ;  /* 0x0000000000a80947 */ /* 0x000fea0003800000 */
[----:B------:R-:W0:Y:S01]  /*0690*/  S2R R19, SR_LANEID ;  /* 0x0000000000137919 */ /* 0x000e220000000000 */
[----:B------:R-:W-:Y:S01]  /*06a0*/  VOTEU.ANY UR5, UPT, PT ;  /* 0x0000000000057886 */ /* 0x000fe200038e0100 */
[----:B------:R-:W1:Y:S01]  /*06b0*/  LDC.64 R20, c[0x0][0x3b8] ;  /* 0x0000ee00ff147b82 */ /* 0x000e620000000a00 */
[----:B------:R-:W0:Y:S01]  /*06c0*/  FLO.U32 R22, UR5 ;  /* 0x0000000500167d00 */ /* 0x000e2200080e0000 */
[----:B------:R-:W-:Y:S01]  /*06d0*/  UPOPC UR6, UR5 ;  /* 0x00000005000672bf */ /* 0x000fe20008000000 */
[----:B------:R-:W-:Y:S01]  /*06e0*/  UMOV UR4, URZ ;  /* 0x000000ff00047c82 */ /* 0x000fe20008000000 */
[----:B------:R-:W2:Y:S02]  /*06f0*/  S2R R24, SR_LTMASK ;  /* 0x0000000000187919 */ /* 0x000ea40000003900 */
[----:B------:R-:W-:Y:S01]  /*0700*/  UIMAD.WIDE.U32 UR6, UR6, 0x1, URZ ;  /* 0x00000001060678a5 */ /* 0x000fe2000f8e00ff */
[----:B------:R-:W3:Y:S03]  /*0710*/  LDCU.64 UR10, c[0x0][0x3c0] ;  /* 0x00007800ff0a77ac */ /* 0x000ee60008000a00 */
[----:B------:R-:W-:-:S02]  /*0720*/  UIADD3 UR4, UPT, UPT, UR7, UR4, URZ ;  /* 0x0000000407047290 */ /* 0x000fc4000fffe0ff */
[----:B------:R-:W-:-:S04]  /*0730*/  IMAD.U32 R18, RZ, RZ, UR6 ;  /* 0x00000006ff127e24 */ /* 0x000fc8000f8e00ff */
[----:B------:R-:W-:Y:S02]  /*0740*/  IMAD.MOV.U32 R26, RZ, RZ, R18 ;  /* 0x000000ffff1a7224 */ /* 0x000fe400078e0012 */
[----:B------:R-:W-:Y:S01]  /*0750*/  IMAD.U32 R27, RZ, RZ, UR4 ;  /* 0x00000004ff1b7e24 */ /* 0x000fe2000f8e00ff */
[----:B0-----:R-:W-:Y:S01]  /*0760*/  ISETP.EQ.U32.AND P0, PT, R22, R19, PT ;  /* 0x000000131600720c */ /* 0x001fe20003f02070 */
[----:B------:R-:W-:Y:S01]  /*0770*/  IMAD.U32 R19, RZ, RZ, UR7 ;  /* 0x00000007ff137e24 */ /* 0x000fe2000f8e00ff */
[----:B------:R-:W0:Y:S11]  /*0780*/  LDCU.64 UR6, c[0x0][0x398] ;  /* 0x00007300ff0677ac */ /* 0x000e360008000a00 */
[----:B-1----:R0:W4:Y:S01]  /*0790*/  @P0 ATOMG.E.ADD.64.STRONG.GPU PT, R26, desc[UR8][R20.64], R26 ;  /* 0x8000001a141a09a8 */ /* 0x00212200081ef508 */
[----:B--2---:R-:W-:Y:S01]  /*07a0*/  LOP3.LUT R24, R24, UR5, RZ, 0xc0, !PT ;  /* 0x0000000518187c12 */ /* 0x004fe2000f8ec0ff */
[----:B------:R-:W-:-:S03]  /*07b0*/  UMOV UR4, URZ ;  /* 0x000000ff00047c82 */ /* 0x000fc60008000000 */
[----:B------:R-:W1:Y:S01]  /*07c0*/  POPC R29, R24 ;  /* 0x00000018001d7309 */ /* 0x000e620000000000 */
[----:B0-----:R-:W-:-:S04]  /*07d0*/  LEA R20, P1, R25, UR6, 0x3 ;  /* 0x0000000619147c11 */ /* 0x001fc8000f8218ff */
[----:B------:R-:W-:Y:S01]  /*07e0*/  LEA.HI.X R21, R25, UR7, R8, 0x3, P1 ;  /* 0x0000000719157c11 */ /* 0x000fe200088f1c08 */
[----:B----4-:R-:W-:Y:S04]  /*07f0*/  SHFL.IDX PT, R18, R26, R22, 0x1f ;  /* 0x00001f161a127589 */ /* 0x010fe800000e0000 */
[----:B------:R-:W1:Y:S02]  /*0800*/  SHFL.IDX PT, R19, R27, R22, 0x1f ;  /* 0x00001f161b137589 */ /* 0x000e6400000e0000 */
[----:B-1----:R-:W-:-:S04]  /*0810*/  IMAD.WIDE.U32 R18, R29, 0x1, R18 ;  /* 0x000000011d127825 */ /* 0x002fc800078e0012 */
[----:B------:R-:W-:Y:S01]  /*0820*/  VIADD R28, R19, UR4 ;  /* 0x00000004131c7c36 */ /* 0x000fe20008000000 */
[----:B---3--:R-:W-:-:S04]  /*0830*/  ISETP.GE.U32.AND P0, PT, R18, UR10, PT ;  /* 0x0000000a12007c0c */ /* 0x008fc8000bf06070 */
[----:B------:R-:W-:-:S13]  /*0840*/  ISETP.GE.U32.AND.EX P0, PT, R28, UR11, PT, P0 ;  /* 0x0000000b1c007c0c */ /* 0x000fda000bf06100 */
[----:B------:R-:W-:Y:S05]  /*0850*/  @P0 BRA `(.L_x_7) ;  /* 0x0000000000340947 */ /* 0x000fea0003800000 */
[----:B------:R-:W2:Y:S01]  /*0860*/  LDG.E.64.CONSTANT R20, desc[UR8][R20.64] ;  /* 0x0000000814147981 */ /* 0x000ea2000c1e9b00 */
[----:B------:R-:W0:Y:S01]  /*0870*/  LDC.64 R24, c[0x0][0x3b0] ;  /* 0x0000ec00ff187b82 */ /* 0x000e220000000a00 */
[----:B------:R-:W-:Y:S02]  /*0880*/  IMAD R19, R28, 0x28, RZ ;  /* 0x000000281c137824 */ /* 0x000fe400078e02ff */
[----:B------:R-:W-:Y:S02]  /*0890*/  IMAD.MOV.U32 R22, RZ, RZ, R6 ;  /* 0x000000ffff167224 */ /* 0x000fe400078e0006 */
[----:B0-----:R-:W-:Y:S01]  /*08a0*/  IMAD.WIDE.U32 R24, R18, 0x28, R24 ;  /* 0x0000002812187825 */ /* 0x001fe200078e0018 */
[----:B------:R-:W-:-:S03]  /*08b0*/  MOV R18, R2 ;  /* 0x0000000200127202 */ /* 0x000fc60000000f00 */
[----:B------:R-:W-:Y:S02]  /*08c0*/  IMAD.IADD R25, R25, 0x1, R19 ;  /* 0x0000000119197824 */ /* 0x000fe400078e0213 */
[----:B------:R-:W-:-:S03]  /*08d0*/  IMAD.MOV.U32 R19, RZ, RZ, R7 ;  /* 0x000000ffff137224 */ /* 0x000fc600078e0007 */
[----:B------:R0:W-:Y:S04]  /*08e0*/  STG.E.64 desc[UR8][R24.64+0x8], R16 ;  /* 0x0000081018007986 */ /* 0x0001e8000c101b08 */
[----:B------:R0:W-:Y:S04]  /*08f0*/  STG.E.64 desc[UR8][R24.64+0x10], R18 ;  /* 0x0000101218007986 */ /* 0x0001e8000c101b08 */
[----:B------:R0:W-:Y:S04]  /*0900*/  STG.E.64 desc[UR8][R24.64+0x18], R22 ;  /* 0x0000181618007986 */ /* 0x0001e8000c101b08 */
[----:B------:R0:W-:Y:S04]  /*0910*/  STG.E.64 desc[UR8][R24.64+0x20], R10 ;  /* 0x0000200a18007986 */ /* 0x0001e8000c101b08 */
[----:B--2---:R0:W-:Y:S02]  /*0920*/  STG.E.64 desc[UR8][R24.64], R20 ;  /* 0x0000001418007986 */ /* 0x0041e4000c101b08 */
.L_x_7:
[----:B------:R-:W-:Y:S05]  /*0930*/  BSYNC.RECONVERGENT B2 ;  /* 0x0000000000027941 */ /* 0x000fea0003800200 */
.L_x_6:
[----:B------:R-:W-:-:S05]  /*0940*/  IADD3 R6, P0, PT, R6, 0x1, RZ ;  /* 0x0000000106067810 */ /* 0x000fca0007f1e0ff */
[----:B0-----:R-:W-:Y:S01]  /*0950*/  IMAD.X R23, RZ, RZ, R23, P0 ;  /* 0x000000ffff177224 */ /* 0x001fe200000e0617 */
[----:B------:R-:W-:-:S04]  /*0960*/  ISETP.NE.U32.AND P0, PT, R6, 0x15f91, PT ;  /* 0x00015f910600780c */ /* 0x000fc80003f05070 */
[----:B------:R-:W-:-:S13]  /*0970*/  ISETP.NE.AND.EX P0, PT, R23, RZ, PT, P0 ;  /* 0x000000ff1700720c */ /* 0x000fda0003f05300 */
[----:B------:R-:W-:Y:S05]  /*0980*/  @P0 BRA `(.L_x_8) ;  /* 0xfffffff800500947 */ /* 0x000fea000383ffff */
.L_x_3:
[----:B------:R-:W-:Y:S05]  /*0990*/  BSYNC.RECONVERGENT B0 ;  /* 0x0000000000007941 */ /* 0x000fea0003800200 */
.L_x_2:
[----:B------:R-:W-:-:S05]  /*09a0*/  IADD3 R2, P0, PT, R2, 0x1, RZ ;  /* 0x0000000102027810 */ /* 0x000fca0007f1e0ff */
[----:B------:R-:W-:Y:S01]  /*09b0*/  IMAD.X R7, RZ, RZ, R7, P0 ;  /* 0x000000ffff077224 */ /* 0x000fe200000e0607 */
[----:B------:R-:W-:-:S04]  /*09c0*/  ISETP.NE.U32.AND P0, PT, R2, 0x15f91, PT ;  /* 0x00015f910200780c */ /* 0x000fc80003f05070 */
[----:B------:R-:W-:-:S13]  /*09d0*/  ISETP.NE.AND.EX P0, PT, R7, RZ, PT, P0 ;  /* 0x000000ff0700720c */ /* 0x000fda0003f05300 */
[----:B------:R-:W-:Y:S05]  /*09e0*/  @P0 BRA `(.L_x_9) ;  /* 0xfffffff800000947 */ /* 0x000fea000383ffff */
.L_x_1:
[----:B------:R-:W-:Y:S05]  /*09f0*/  BSYNC.RECONVERGENT B1 ;  /* 0x0000000000017941 */ /* 0x000fea0003800200 */
.L_x_0:
[----:B------:R-:W0:Y:S01]  /*0a00*/  LDCU.64 UR4, c[0x0][0x388] ;  /* 0x00007100ff0477ac */ /* 0x000e220008000a00 */
[----:B------:R-:W-:-:S05]  /*0a10*/  IADD3 R0, P0, PT, R5, R0, RZ ;  /* 0x0000000005007210 */ /* 0x000fca0007f1e0ff */
[----:B------:R-:W-:Y:S01]  /*0a20*/  IMAD.X R3, RZ, RZ, R3, P0 ;  /* 0x000000ffff037224 */ /* 0x000fe200000e0603 */
[----:B0-----:R-:W-:-:S04]  /*0a30*/  ISETP.GE.U32.AND P0, PT, R0, UR4, PT ;  /* 0x0000000400007c0c */ /* 0x001fc8000bf06070 */
[----:B------:R-:W-:-:S13]  /*0a40*/  ISETP.GE.U32.AND.EX P0, PT, R3, UR5, PT, P0 ;  /* 0x0000000503007c0c */ /* 0x000fda000bf06100 */
[----:B------:R-:W-:Y:S05]  /*0a50*/  @!P0 BRA `(.L_x_10) ;  /* 0xfffffff400a88947 */ /* 0x000fea000383ffff */
[----:B------:R-:W-:Y:S05]  /*0a60*/  EXIT ;  /* 0x000000000000794d */ /* 0x000fea0003800000 */
.L_x_11:
[----:B------:R-:W-:-:S00]  /*0a70*/  BRA `(.L_x_11) ;  /* 0xfffffffc00fc7947 */ /* 0x000fc0000383ffff */
[----:B------:R-:W-:-:S00]  /*0a80*/  NOP ;  /* 0x0000000000007918 */ /* 0x000fc00000000000 */
[----:B------:R-:W-:-:S00]  /*0a90*/  NOP ;  /* 0x0000000000007918 */ /* 0x000fc00000000000 */
[----:B------:R-:W-:-:S00]  /*0aa0*/  NOP ;  /* 0x0000000000007918 */ /* 0x000fc00000000000 */
[----:B------:R-:W-:-:S00]  /*0ab0*/  NOP ;  /* 0x0000000000007918 */ /* 0x000fc00000000000 */
[----:B------:R-:W-:-:S00]  /*0ac0*/  NOP ;  /* 0x0000000000007918 */ /* 0x000fc00000000000 */
[----:B------:R-:W-:-:S00]  /*0ad0*/  NOP ;  /* 0x0000000000007918 */ /* 0x000fc00000000000 */
[----:B------:R-:W-:-:S00]  /*0ae0*/  NOP ;  /* 0x0000000000007918 */ /* 0x000fc00000000000 */
[----:B------:R-:W-:-:S00]  /*0af0*/  NOP ;  /* 0x0000000000007918 */ /* 0x000fc00000000000 */
.L_x_12:


//--------------------- .nv.shared.reserved.0     --------------------------
	.section	.nv.shared.reserved.0,"aw",@nobits
	.weak		__nv_reservedSMEM_offset_0_alias
	.size		__nv_reservedSMEM_offset_0_alias, 0, 64
	.other		__nv_reservedSMEM_offset_0_alias,@"STO_CUDA_RESERVED_SHARED STV_DEFAULT"
__nv_reservedSMEM_offset_0_alias:
	.zero		0
	.zero		64


//--------------------- .nv.constant0._Z15processEsKernelPKmmS0_S0_S0_mP8SolutionPym --------------------------
	.section	.nv.constant0._Z15processEsKernelPKmmS0_S0_S0_mP8SolutionPym,"a",@progbits
	.sectionflags	@""
	.align	4
.nv.constant0._Z15processEsKernelPKmmS0_S0_S0_mP8SolutionPym:
	.zero		968


//--------------------- SYMBOLS --------------------------

	.type		.nv.reservedSmem.offset0,@object
	.size		.nv.reservedSmem.offset0,0x4
